//
// Generated by NVIDIA NVVM Compiler
//
// Compiler Build ID: CL-36424714
// Cuda compilation tools, release 13.0, V13.0.88
// Based on NVVM 20.0.0
//

.version 9.0
.target sm_100
.address_size 64

	// .globl	_Z6reducePfS_i
// _ZZ6reducePfS_iE5sdata has been demoted

.visible .entry _Z6reducePfS_i(
	.param .u64 .ptr .align 1 _Z6reducePfS_i_param_0,
	.param .u64 .ptr .align 1 _Z6reducePfS_i_param_1,
	.param .u32 _Z6reducePfS_i_param_2
)
{
	.reg .pred 	%p<6>;
	.reg .b32 	%r<14>;
	.reg .b32 	%f<9>;
	.reg .b64 	%rd<9>;
	// demoted variable
	.shared .align 4 .b8 _ZZ6reducePfS_iE5sdata[1024];
	ld.param.u64 	%rd1, [_Z6reducePfS_i_param_0];
	ld.param.u64 	%rd2, [_Z6reducePfS_i_param_1];
	ld.param.u32 	%r8, [_Z6reducePfS_i_param_2];
	mov.u32 	%r1, %tid.x;
	mov.u32 	%r2, %ctaid.x;
	mov.u32 	%r13, %ntid.x;
	mad.lo.s32 	%r4, %r2, %r13, %r1;
	setp.ge.u32 	%p1, %r4, %r8;
	mov.f32 	%f8, 0f00000000;
	@%p1 bra 	$L__BB0_2;
	cvta.to.global.u64 	%rd3, %rd1;
	mul.wide.u32 	%rd4, %r4, 4;
	add.s64 	%rd5, %rd3, %rd4;
	ld.global.f32 	%f8, [%rd5];
$L__BB0_2:
	shl.b32 	%r9, %r1, 2;
	mov.u32 	%r10, _ZZ6reducePfS_iE5sdata;
	add.s32 	%r5, %r10, %r9;
	st.shared.f32 	[%r5], %f8;
	bar.sync 	0;
	setp.lt.u32 	%p2, %r13, 2;
	@%p2 bra 	$L__BB0_6;
$L__BB0_3:
	shr.u32 	%r7, %r13, 1;
	setp.ge.u32 	%p3, %r1, %r7;
	@%p3 bra 	$L__BB0_5;
	shl.b32 	%r11, %r7, 2;
	add.s32 	%r12, %r5, %r11;
	ld.shared.f32 	%f4, [%r12];
	ld.shared.f32 	%f5, [%r5];
	add.f32 	%f6, %f4, %f5;
	st.shared.f32 	[%r5], %f6;
$L__BB0_5:
	bar.sync 	0;
	setp.gt.u32 	%p4, %r13, 3;
	mov.u32 	%r13, %r7;
	@%p4 bra 	$L__BB0_3;
$L__BB0_6:
	setp.ne.s32 	%p5, %r1, 0;
	@%p5 bra 	$L__BB0_8;
	ld.shared.f32 	%f7, [_ZZ6reducePfS_iE5sdata];
	cvta.to.global.u64 	%rd6, %rd2;
	mul.wide.u32 	%rd7, %r2, 4;
	add.s64 	%rd8, %rd6, %rd7;
	st.global.f32 	[%rd8], %f7;
$L__BB0_8:
	ret;

}


// ===== COMPILED SASS (sm_100) =====

	.target	sm_100

	.elftype	@"ET_EXEC"


//--------------------- .note.nv.tkinfo           --------------------------
	.section	.note.nv.tkinfo,"",@"SHT_NOTE"
	.sectionflags	@"SHF_NOTE_NV_TKINFO"
	.tkinfo
        /*0018*/ 	.word	0x00000002
        /*0030*/ 	.string	""
        /*0030*/ 	.string	"ptxas"
        /*0030*/ 	.string	"Cuda compilation tools, release 13.0, V13.0.88"
        /*0030*/ 	.string	"Build cuda_13.0.r13.0/compiler.36424714_0"
        /*0030*/ 	.string	"-arch sm_100 -m 64 "



//--------------------- .note.nv.cuinfo           --------------------------
	.section	.note.nv.cuinfo,"",@"SHT_NOTE"
	.sectionflags	@"SHF_NOTE_NV_CUINFO"
        /*0018*/ 	.short	0x0002
        /*001a*/ 	.short	0x0064
        /*001c*/ 	.short	0x0082
	.zero		2


//--------------------- .nv.info                  --------------------------
	.section	.nv.info,"",@"SHT_CUDA_INFO"
	.align	4


	//----- nvinfo : EIATTR_REGCOUNT
	.align		4
        /*0000*/ 	.byte	0x04, 0x2f
        /*0002*/ 	.short	(.L_1 - .L_0)
	.align		4
.L_0:
        /*0004*/ 	.word	index@(_Z6reducePfS_i)
        /*0008*/ 	.word	0x0000000b


	//----- nvinfo : EIATTR_FRAME_SIZE
	.align		4
.L_1:
        /*000c*/ 	.byte	0x04, 0x11
        /*000e*/ 	.short	(.L_3 - .L_2)
	.align		4
.L_2:
        /*0010*/ 	.word	index@(_Z6reducePfS_i)
        /*0014*/ 	.word	0x00000000


	//----- nvinfo : EIATTR_MIN_STACK_SIZE
	.align		4
.L_3:
        /*0018*/ 	.byte	0x04, 0x12
        /*001a*/ 	.short	(.L_5 - .L_4)
	.align		4
.L_4:
        /*001c*/ 	.word	index@(_Z6reducePfS_i)
        /*0020*/ 	.word	0x00000000
.L_5:


//--------------------- .nv.compat                --------------------------
	.section	.nv.compat,"",@"SHT_CUDA_COMPAT_INFO"
	.align	4
        /*0000*/ 	.byte	0x02, 0x09, 0x00, 0x00, 0x02, 0x02, 0x01, 0x00, 0x02, 0x05, 0x05, 0x00, 0x03, 0x07, 0x01, 0x01
        /*0010*/ 	.byte	0x02, 0x03, 0x00, 0x00, 0x02, 0x06, 0x01, 0x00, 0x04, 0x0b, 0x08, 0x00, 0x09, 0x00, 0x00, 0x00
        /*0020*/ 	.byte	0x00, 0x00, 0x00, 0x00


//--------------------- .nv.info._Z6reducePfS_i   --------------------------
	.section	.nv.info._Z6reducePfS_i,"",@"SHT_CUDA_INFO"
	.sectionflags	@""
	.align	4


	//----- nvinfo : EIATTR_CUDA_API_VERSION
	.align		4
        /*0000*/ 	.byte	0x04, 0x37
        /*0002*/ 	.short	(.L_7 - .L_6)
.L_6:
        /*0004*/ 	.word	0x00000082


	//----- nvinfo : EIATTR_KPARAM_INFO
	.align		4
.L_7:
        /*0008*/ 	.byte	0x04, 0x17
        /*000a*/ 	.short	(.L_9 - .L_8)
.L_8:
        /*000c*/ 	.word	0x00000000
        /*0010*/ 	.short	0x0002
        /*0012*/ 	.short	0x0010
        /*0014*/ 	.byte	0x00, 0xf0, 0x11, 0x00


	//----- nvinfo : EIATTR_KPARAM_INFO
	.align		4
.L_9:
        /*0018*/ 	.byte	0x04, 0x17
        /*001a*/ 	.short	(.L_11 - .L_10)
.L_10:
        /*001c*/ 	.word	0x00000000
        /*0020*/ 	.short	0x0001
        /*0022*/ 	.short	0x0008
        /*0024*/ 	.byte	0x00, 0xf5, 0x21, 0x00


	//----- nvinfo : EIATTR_KPARAM_INFO
	.align		4
.L_11:
        /*0028*/ 	.byte	0x04, 0x17
        /*002a*/ 	.short	(.L_13 - .L_12)
.L_12:
        /*002c*/ 	.word	0x00000000
        /*0030*/ 	.short	0x0000
        /*0032*/ 	.short	0x0000
        /*0034*/ 	.byte	0x00, 0xf5, 0x21, 0x00


	//----- nvinfo : EIATTR_SPARSE_MMA_MASK
	.align		4
.L_13:
        /*0038*/ 	.byte	0x03, 0x50
        /*003a*/ 	.short	0x0000


	//----- nvinfo : EIATTR_MAXREG_COUNT
	.align		4
        /*003c*/ 	.byte	0x03, 0x1b
        /*003e*/ 	.short	0x00ff


	//----- nvinfo : EIATTR_NUM_BARRIERS
	.align		4
        /*0040*/ 	.byte	0x02, 0x4c
        /*0042*/ 	.byte	0x01
	.zero		1


	//----- nvinfo : EIATTR_MERCURY_ISA_VERSION
	.align		4
        /*0044*/ 	.byte	0x03, 0x5f
        /*0046*/ 	.short	0x0101


	//----- nvinfo : EIATTR_VRC_CTA_INIT_COUNT
	.align		4
        /*0048*/ 	.byte	0x02, 0x4a
	.zero		1
	.zero		1


	//----- nvinfo : EIATTR_EXIT_INSTR_OFFSETS
	.align		4
        /*004c*/ 	.byte	0x04, 0x1c
        /*004e*/ 	.short	(.L_15 - .L_14)


	//   ....[0]....
.L_14:
        /*0050*/ 	.word	0x00000210


	//   ....[1]....
        /*0054*/ 	.word	0x00000290


	//----- nvinfo : EIATTR_CBANK_PARAM_SIZE
	.align		4
.L_15:
        /*0058*/ 	.byte	0x03, 0x19
        /*005a*/ 	.short	0x0014


	//----- nvinfo : EIATTR_PARAM_CBANK
	.align		4
        /*005c*/ 	.byte	0x04, 0x0a
        /*005e*/ 	.short	(.L_17 - .L_16)
	.align		4
.L_16:
        /*0060*/ 	.word	index@(.nv.constant0._Z6reducePfS_i)
        /*0064*/ 	.short	0x0380
        /*0066*/ 	.short	0x0014


	//----- nvinfo : EIATTR_SW_WAR
	.align		4
.L_17:
        /*0068*/ 	.byte	0x04, 0x36
        /*006a*/ 	.short	(.L_19 - .L_18)
.L_18:
        /*006c*/ 	.word	0x00000008
.L_19:


//--------------------- .nv.callgraph             --------------------------
	.section	.nv.callgraph,"",@"SHT_CUDA_CALLGRAPH"
	.align	4
	.sectionentsize	8
	.align		4
        /*0000*/ 	.word	0x00000000
	.align		4
        /*0004*/ 	.word	0xffffffff
	.align		4
        /*0008*/ 	.word	0x00000000
	.align		4
        /*000c*/ 	.word	0xfffffffe
	.align		4
        /*0010*/ 	.word	0x00000000
	.align		4
        /*0014*/ 	.word	0xfffffffd
	.align		4
        /*0018*/ 	.word	0x00000000
	.align		4
        /*001c*/ 	.word	0xfffffffc


//--------------------- .text._Z6reducePfS_i      --------------------------
	.section	.text._Z6reducePfS_i,"ax",@progbits
	.align	128
        .global         _Z6reducePfS_i
        .type           _Z6reducePfS_i,@function
        .size           _Z6reducePfS_i,(.L_x_3 - _Z6reducePfS_i)
        .other          _Z6reducePfS_i,@"STO_CUDA_ENTRY STV_DEFAULT"
_Z6reducePfS_i:
.text._Z6reducePfS_i:
[----:B------:R-:W-:Y:S01]  /*0000*/  LDC R1, c[0x0][0x37c] ;  /* 0x0000df00ff017b82 */ /* 0x000fe20000000800 */
[----:B------:R-:W0:Y:S01]  /*0010*/  S2R R6, SR_TID.X ;  /* 0x0000000000067919 */ /* 0x000e220000002100 */
[----:B------:R-:W0:Y:S01]  /*0020*/  LDCU UR8, c[0x0][0x360] ;  /* 0x00006c00ff0877ac */ /* 0x000e220008000800 */
[----:B------:R-:W-:Y:S01]  /*0030*/  IMAD.MOV.U32 R4, RZ, RZ, RZ ;  /* 0x000000ffff047224 */ /* 0x000fe200078e00ff */
[----:B------:R-:W0:Y:S01]  /*0040*/  S2R R7, SR_CTAID.X ;  /* 0x0000000000077919 */ /* 0x000e220000002500 */
[----:B------:R-:W1:Y:S01]  /*0050*/  LDCU UR4, c[0x0][0x390] ;  /* 0x00007200ff0477ac */ /* 0x000e620008000800 */
[----:B------:R-:W2:Y:S01]  /*0060*/  LDCU.64 UR6, c[0x0][0x358] ;  /* 0x00006b00ff0677ac */ /* 0x000ea20008000a00 */
[----:B0-----:R-:W-:-:S05]  /*0070*/  IMAD R5, R7, UR8, R6 ;  /* 0x0000000807057c24 */ /* 0x001fca000f8e0206 */
[----:B-1----:R-:W-:-:S13]  /*0080*/  ISETP.GE.U32.AND P0, PT, R5, UR4, PT ;  /* 0x0000000405007c0c */ /* 0x002fda000bf06070 */
[----:B------:R-:W0:Y:S02]  /*0090*/  @!P0 LDC.64 R2, c[0x0][0x380] ;  /* 0x0000e000ff028b82 */ /* 0x000e240000000a00 */
[----:B0-----:R-:W-:-:S05]  /*00a0*/  @!P0 IMAD.WIDE.U32 R2, R5, 0x4, R2 ;  /* 0x0000000405028825 */ /* 0x001fca00078e0002 */
[----:B--2---:R-:W2:Y:S01]  /*00b0*/  @!P0 LDG.E R4, desc[UR6][R2.64] ;  /* 0x0000000602048981 */ /* 0x004ea2000c1e1900 */
[----:B------:R-:W0:Y:S01]  /*00c0*/  S2UR UR5, SR_CgaCtaId ;  /* 0x00000000000579c3 */ /* 0x000e220000008800 */
[----:B------:R-:W-:Y:S01]  /*00d0*/  IMAD.U32 R0, RZ, RZ, UR8 ;  /* 0x00000008ff007e24 */ /* 0x000fe2000f8e00ff */
[----:B------:R-:W-:Y:S01]  /*00e0*/  UMOV UR4, 0x400 ;  /* 0x0000040000047882 */ /* 0x000fe20000000000 */
[----:B------:R-:W-:-:S03]  /*00f0*/  ISETP.NE.AND P0, PT, R6, RZ, PT ;  /* 0x000000ff0600720c */ /* 0x000fc60003f05270 */
[----:B------:R-:W-:Y:S01]  /*0100*/  ISETP.GE.U32.AND P1, PT, R0, 0x2, PT ;  /* 0x000000020000780c */ /* 0x000fe20003f26070 */
[----:B0-----:R-:W-:-:S06]  /*0110*/  ULEA UR4, UR5, UR4, 0x18 ;  /* 0x0000000405047291 */ /* 0x001fcc000f8ec0ff */
[----:B------:R-:W-:-:S05]  /*0120*/  LEA R5, R6, UR4, 0x2 ;  /* 0x0000000406057c11 */ /* 0x000fca000f8e10ff */
[----:B--2---:R0:W-:Y:S01]  /*0130*/  STS [R5], R4 ;  /* 0x0000000405007388 */ /* 0x0041e20000000800 */
[----:B------:R-:W-:Y:S06]  /*0140*/  BAR.SYNC.DEFER_BLOCKING 0x0 ;  /* 0x0000000000007b1d */ /* 0x000fec0000010000 */
[----:B------:R-:W-:Y:S05]  /*0150*/  @!P1 BRA `(.L_x_0) ;  /* 0x00000000002c9947 */ /* 0x000fea0003800000 */
.L_x_1:
[----:B------:R-:W-:-:S04]  /*0160*/  SHF.R.U32.HI R8, RZ, 0x1, R0 ;  /* 0x00000001ff087819 */ /* 0x000fc80000011600 */
[----:B------:R-:W-:-:S13]  /*0170*/  ISETP.GE.U32.AND P1, PT, R6, R8, PT ;  /* 0x000000080600720c */ /* 0x000fda0003f26070 */
[----:B------:R-:W-:Y:S01]  /*0180*/  @!P1 LEA R2, R8, R5, 0x2 ;  /* 0x0000000508029211 */ /* 0x000fe200078e10ff */
[----:B------:R-:W-:Y:S05]  /*0190*/  @!P1 LDS R3, [R5] ;  /* 0x0000000005039984 */ /* 0x000fea0000000800 */
[----:B------:R-:W0:Y:S02]  /*01a0*/  @!P1 LDS R2, [R2] ;  /* 0x0000000002029984 */ /* 0x000e240000000800 */
[----:B0-----:R-:W-:-:S05]  /*01b0*/  @!P1 FADD R4, R2, R3 ;  /* 0x0000000302049221 */ /* 0x001fca0000000000 */
[----:B------:R1:W-:Y:S01]  /*01c0*/  @!P1 STS [R5], R4 ;  /* 0x0000000405009388 */ /* 0x0003e20000000800 */
[----:B------:R-:W-:Y:S01]  /*01d0*/  BAR.SYNC.DEFER_BLOCKING 0x0 ;  /* 0x0000000000007b1d */ /* 0x000fe20000010000 */
[----:B------:R-:W-:Y:S01]  /*01e0*/  ISETP.GT.U32.AND P1, PT, R0, 0x3, PT ;  /* 0x000000030000780c */ /* 0x000fe20003f24070 */
[----:B------:R-:W-:-:S12]  /*01f0*/  IMAD.MOV.U32 R0, RZ, RZ, R8 ;  /* 0x000000ffff007224 */ /* 0x000fd800078e0008 */
[----:B-1----:R-:W-:Y:S05]  /*0200*/  @P1 BRA `(.L_x_1) ;  /* 0xfffffffc00d41947 */ /* 0x002fea000383ffff */
.L_x_0:
[----:B------:R-:W-:Y:S05]  /*0210*/  @P0 EXIT ;  /* 0x000000000000094d */ /* 0x000fea0003800000 */
[----:B------:R-:W1:Y:S01]  /*0220*/  S2UR UR5, SR_CgaCtaId ;  /* 0x00000000000579c3 */ /* 0x000e620000008800 */
[----:B------:R-:W-:-:S07]  /*0230*/  UMOV UR4, 0x400 ;  /* 0x0000040000047882 */ /* 0x000fce0000000000 */
[----:B------:R-:W2:Y:S01]  /*0240*/  LDC.64 R2, c[0x0][0x388] ;  /* 0x0000e200ff027b82 */ /* 0x000ea20000000a00 */
[----:B-1----:R-:W-:Y:S01]  /*0250*/  ULEA UR4, UR5, UR4, 0x18 ;  /* 0x0000000405047291 */ /* 0x002fe2000f8ec0ff */
[----:B--2---:R-:W-:-:S08]  /*0260*/  IMAD.WIDE.U32 R2, R7, 0x4, R2 ;  /* 0x0000000407027825 */ /* 0x004fd000078e0002 */
[----:B0-----:R-:W0:Y:S04]  /*0270*/  LDS R5, [UR4] ;  /* 0x00000004ff057984 */ /* 0x001e280008000800 */
[----:B0-----:R-:W-:Y:S01]  /*0280*/  STG.E desc[UR6][R2.64], R5 ;  /* 0x0000000502007986 */ /* 0x001fe2000c101906 */
[----:B------:R-:W-:Y:S05]  /*0290*/  EXIT ;  /* 0x000000000000794d */ /* 0x000fea0003800000 */
.L_x_2:
[----:B------:R-:W-:-:S00]  /*02a0*/  BRA `(.L_x_2) ;  /* 0xfffffffc00fc7947 */ /* 0x000fc0000383ffff */
[----:B------:R-:W-:-:S00]  /*02b0*/  NOP ;  /* 0x0000000000007918 */ /* 0x000fc00000000000 */
        /* <DEDUP_REMOVED lines=12> */
.L_x_3:


//--------------------- .nv.shared._Z6reducePfS_i --------------------------
	.section	.nv.shared._Z6reducePfS_i,"aw",@nobits
	.sectionflags	@""
	.align	4
.nv.shared._Z6reducePfS_i:
	.zero		2048


//--------------------- .nv.shared.reserved.0     --------------------------
	.section	.nv.shared.reserved.0,"aw",@nobits
	.weak		__nv_reservedSMEM_offset_0_alias
	.size		__nv_reservedSMEM_offset_0_alias, 0, 64
	.other		__nv_reservedSMEM_offset_0_alias,@"STO_CUDA_RESERVED_SHARED STV_DEFAULT"
__nv_reservedSMEM_offset_0_alias:
	.zero		0
	.zero		64


//--------------------- .nv.constant0._Z6reducePfS_i --------------------------
	.section	.nv.constant0._Z6reducePfS_i,"a",@progbits
	.sectionflags	@""
	.align	4
.nv.constant0._Z6reducePfS_i:
	.zero		916


//--------------------- SYMBOLS --------------------------

	.type		.nv.reservedSmem.offset0,@object
	.size		.nv.reservedSmem.offset0,0x4
	.type		.nv.reservedSmem.cap,@object
	.size		.nv.reservedSmem.cap,0x4
